//
// Generated by NVIDIA NVVM Compiler
//
// Compiler Build ID: CL-36424714
// Cuda compilation tools, release 13.0, V13.0.88
// Based on NVVM 20.0.0
//

.version 9.0
.target sm_100
.address_size 64

	// .globl	madd4

.visible .entry madd4(
	.param .u64 .ptr .align 1 madd4_param_0,
	.param .u64 .ptr .align 1 madd4_param_1,
	.param .f32 madd4_param_2,
	.param .u64 .ptr .align 1 madd4_param_3,
	.param .f32 madd4_param_4,
	.param .u64 .ptr .align 1 madd4_param_5,
	.param .f32 madd4_param_6,
	.param .u64 .ptr .align 1 madd4_param_7,
	.param .f32 madd4_param_8,
	.param .u32 madd4_param_9
)
{
	.reg .pred 	%p<2>;
	.reg .b32 	%r<9>;
	.reg .b32 	%f<13>;
	.reg .b64 	%rd<17>;

	ld.param.u64 	%rd1, [madd4_param_0];
	ld.param.u64 	%rd2, [madd4_param_1];
	ld.param.f32 	%f1, [madd4_param_2];
	ld.param.u64 	%rd3, [madd4_param_3];
	ld.param.f32 	%f2, [madd4_param_4];
	ld.param.u64 	%rd4, [madd4_param_5];
	ld.param.f32 	%f3, [madd4_param_6];
	ld.param.u64 	%rd5, [madd4_param_7];
	ld.param.f32 	%f4, [madd4_param_8];
	ld.param.u32 	%r2, [madd4_param_9];
	mov.u32 	%r3, %ctaid.y;
	mov.u32 	%r4, %nctaid.x;
	mov.u32 	%r5, %ctaid.x;
	mad.lo.s32 	%r6, %r3, %r4, %r5;
	mov.u32 	%r7, %ntid.x;
	mov.u32 	%r8, %tid.x;
	mad.lo.s32 	%r1, %r6, %r7, %r8;
	setp.ge.s32 	%p1, %r1, %r2;
	@%p1 bra 	$L__BB0_2;
	cvta.to.global.u64 	%rd6, %rd2;
	cvta.to.global.u64 	%rd7, %rd3;
	cvta.to.global.u64 	%rd8, %rd4;
	cvta.to.global.u64 	%rd9, %rd5;
	cvta.to.global.u64 	%rd10, %rd1;
	mul.wide.s32 	%rd11, %r1, 4;
	add.s64 	%rd12, %rd6, %rd11;
	ld.global.nc.f32 	%f5, [%rd12];
	add.s64 	%rd13, %rd7, %rd11;
	ld.global.nc.f32 	%f6, [%rd13];
	mul.f32 	%f7, %f2, %f6;
	fma.rn.f32 	%f8, %f1, %f5, %f7;
	add.s64 	%rd14, %rd8, %rd11;
	ld.global.nc.f32 	%f9, [%rd14];
	fma.rn.f32 	%f10, %f3, %f9, %f8;
	add.s64 	%rd15, %rd9, %rd11;
	ld.global.nc.f32 	%f11, [%rd15];
	fma.rn.f32 	%f12, %f4, %f11, %f10;
	add.s64 	%rd16, %rd10, %rd11;
	st.global.f32 	[%rd16], %f12;
$L__BB0_2:
	ret;

}


// ===== COMPILED SASS (sm_100) =====

	.target	sm_100

	.elftype	@"ET_EXEC"


//--------------------- .note.nv.tkinfo           --------------------------
	.section	.note.nv.tkinfo,"",@"SHT_NOTE"
	.sectionflags	@"SHF_NOTE_NV_TKINFO"
	.tkinfo
        /*0018*/ 	.word	0x00000002
        /*0030*/ 	.string	""
        /*0030*/ 	.string	"ptxas"
        /*0030*/ 	.string	"Cuda compilation tools, release 13.0, V13.0.88"
        /*0030*/ 	.string	"Build cuda_13.0.r13.0/compiler.36424714_0"
        /*0030*/ 	.string	"-arch sm_100 -m 64 "



//--------------------- .note.nv.cuinfo           --------------------------
	.section	.note.nv.cuinfo,"",@"SHT_NOTE"
	.sectionflags	@"SHF_NOTE_NV_CUINFO"
        /*0018*/ 	.short	0x0002
        /*001a*/ 	.short	0x0064
        /*001c*/ 	.short	0x0082
	.zero		2


//--------------------- .nv.info                  --------------------------
	.section	.nv.info,"",@"SHT_CUDA_INFO"
	.align	4


	//----- nvinfo : EIATTR_REGCOUNT
	.align		4
        /*0000*/ 	.byte	0x04, 0x2f
        /*0002*/ 	.short	(.L_1 - .L_0)
	.align		4
.L_0:
        /*0004*/ 	.word	index@(madd4)
        /*0008*/ 	.word	0x00000010


	//----- nvinfo : EIATTR_FRAME_SIZE
	.align		4
.L_1:
        /*000c*/ 	.byte	0x04, 0x11
        /*000e*/ 	.short	(.L_3 - .L_2)
	.align		4
.L_2:
        /*0010*/ 	.word	index@(madd4)
        /*0014*/ 	.word	0x00000000


	//----- nvinfo : EIATTR_MIN_STACK_SIZE
	.align		4
.L_3:
        /*0018*/ 	.byte	0x04, 0x12
        /*001a*/ 	.short	(.L_5 - .L_4)
	.align		4
.L_4:
        /*001c*/ 	.word	index@(madd4)
        /*0020*/ 	.word	0x00000000
.L_5:


//--------------------- .nv.compat                --------------------------
	.section	.nv.compat,"",@"SHT_CUDA_COMPAT_INFO"
	.align	4
        /*0000*/ 	.byte	0x02, 0x09, 0x00, 0x00, 0x02, 0x02, 0x01, 0x00, 0x02, 0x05, 0x05, 0x00, 0x03, 0x07, 0x01, 0x01
        /*0010*/ 	.byte	0x02, 0x03, 0x00, 0x00, 0x02, 0x06, 0x01, 0x00, 0x04, 0x0b, 0x08, 0x00, 0x09, 0x00, 0x00, 0x00
        /*0020*/ 	.byte	0x00, 0x00, 0x00, 0x00


//--------------------- .nv.info.madd4            --------------------------
	.section	.nv.info.madd4,"",@"SHT_CUDA_INFO"
	.sectionflags	@""
	.align	4


	//----- nvinfo : EIATTR_CUDA_API_VERSION
	.align		4
        /*0000*/ 	.byte	0x04, 0x37
        /*0002*/ 	.short	(.L_7 - .L_6)
.L_6:
        /*0004*/ 	.word	0x00000082


	//----- nvinfo : EIATTR_KPARAM_INFO
	.align		4
.L_7:
        /*0008*/ 	.byte	0x04, 0x17
        /*000a*/ 	.short	(.L_9 - .L_8)
.L_8:
        /*000c*/ 	.word	0x00000000
        /*0010*/ 	.short	0x0009
        /*0012*/ 	.short	0x0044
        /*0014*/ 	.byte	0x00, 0xf0, 0x11, 0x00


	//----- nvinfo : EIATTR_KPARAM_INFO
	.align		4
.L_9:
        /*0018*/ 	.byte	0x04, 0x17
        /*001a*/ 	.short	(.L_11 - .L_10)
.L_10:
        /*001c*/ 	.word	0x00000000
        /*0020*/ 	.short	0x0008
        /*0022*/ 	.short	0x0040
        /*0024*/ 	.byte	0x00, 0xf0, 0x11, 0x00


	//----- nvinfo : EIATTR_KPARAM_INFO
	.align		4
.L_11:
        /*0028*/ 	.byte	0x04, 0x17
        /*002a*/ 	.short	(.L_13 - .L_12)
.L_12:
        /*002c*/ 	.word	0x00000000
        /*0030*/ 	.short	0x0007
        /*0032*/ 	.short	0x0038
        /*0034*/ 	.byte	0x00, 0xf5, 0x21, 0x00


	//----- nvinfo : EIATTR_KPARAM_INFO
	.align		4
.L_13:
        /*0038*/ 	.byte	0x04, 0x17
        /*003a*/ 	.short	(.L_15 - .L_14)
.L_14:
        /*003c*/ 	.word	0x00000000
        /*0040*/ 	.short	0x0006
        /*0042*/ 	.short	0x0030
        /*0044*/ 	.byte	0x00, 0xf0, 0x11, 0x00


	//----- nvinfo : EIATTR_KPARAM_INFO
	.align		4
.L_15:
        /*0048*/ 	.byte	0x04, 0x17
        /*004a*/ 	.short	(.L_17 - .L_16)
.L_16:
        /*004c*/ 	.word	0x00000000
        /*0050*/ 	.short	0x0005
        /*0052*/ 	.short	0x0028
        /*0054*/ 	.byte	0x00, 0xf5, 0x21, 0x00


	//----- nvinfo : EIATTR_KPARAM_INFO
	.align		4
.L_17:
        /*0058*/ 	.byte	0x04, 0x17
        /*005a*/ 	.short	(.L_19 - .L_18)
.L_18:
        /*005c*/ 	.word	0x00000000
        /*0060*/ 	.short	0x0004
        /*0062*/ 	.short	0x0020
        /*0064*/ 	.byte	0x00, 0xf0, 0x11, 0x00


	//----- nvinfo : EIATTR_KPARAM_INFO
	.align		4
.L_19:
        /*0068*/ 	.byte	0x04, 0x17
        /*006a*/ 	.short	(.L_21 - .L_20)
.L_20:
        /*006c*/ 	.word	0x00000000
        /*0070*/ 	.short	0x0003
        /*0072*/ 	.short	0x0018
        /*0074*/ 	.byte	0x00, 0xf5, 0x21, 0x00


	//----- nvinfo : EIATTR_KPARAM_INFO
	.align		4
.L_21:
        /*0078*/ 	.byte	0x04, 0x17
        /*007a*/ 	.short	(.L_23 - .L_22)
.L_22:
        /*007c*/ 	.word	0x00000000
        /*0080*/ 	.short	0x0002
        /*0082*/ 	.short	0x0010
        /*0084*/ 	.byte	0x00, 0xf0, 0x11, 0x00


	//----- nvinfo : EIATTR_KPARAM_INFO
	.align		4
.L_23:
        /*0088*/ 	.byte	0x04, 0x17
        /*008a*/ 	.short	(.L_25 - .L_24)
.L_24:
        /*008c*/ 	.word	0x00000000
        /*0090*/ 	.short	0x0001
        /*0092*/ 	.short	0x0008
        /*0094*/ 	.byte	0x00, 0xf5, 0x21, 0x00


	//----- nvinfo : EIATTR_KPARAM_INFO
	.align		4
.L_25:
        /*0098*/ 	.byte	0x04, 0x17
        /*009a*/ 	.short	(.L_27 - .L_26)
.L_26:
        /*009c*/ 	.word	0x00000000
        /*00a0*/ 	.short	0x0000
        /*00a2*/ 	.short	0x0000
        /*00a4*/ 	.byte	0x00, 0xf5, 0x21, 0x00


	//----- nvinfo : EIATTR_SPARSE_MMA_MASK
	.align		4
.L_27:
        /*00a8*/ 	.byte	0x03, 0x50
        /*00aa*/ 	.short	0x0000


	//----- nvinfo : EIATTR_MAXREG_COUNT
	.align		4
        /*00ac*/ 	.byte	0x03, 0x1b
        /*00ae*/ 	.short	0x00ff


	//----- nvinfo : EIATTR_MERCURY_ISA_VERSION
	.align		4
        /*00b0*/ 	.byte	0x03, 0x5f
        /*00b2*/ 	.short	0x0101


	//----- nvinfo : EIATTR_VRC_CTA_INIT_COUNT
	.align		4
        /*00b4*/ 	.byte	0x02, 0x4a
	.zero		1
	.zero		1


	//----- nvinfo : EIATTR_EXIT_INSTR_OFFSETS
	.align		4
        /*00b8*/ 	.byte	0x04, 0x1c
        /*00ba*/ 	.short	(.L_29 - .L_28)


	//   ....[0]....
.L_28:
        /*00bc*/ 	.word	0x000000a0


	//   ....[1]....
        /*00c0*/ 	.word	0x00000230


	//----- nvinfo : EIATTR_CBANK_PARAM_SIZE
	.align		4
.L_29:
        /*00c4*/ 	.byte	0x03, 0x19
        /*00c6*/ 	.short	0x0048


	//----- nvinfo : EIATTR_PARAM_CBANK
	.align		4
        /*00c8*/ 	.byte	0x04, 0x0a
        /*00ca*/ 	.short	(.L_31 - .L_30)
	.align		4
.L_30:
        /*00cc*/ 	.word	index@(.nv.constant0.madd4)
        /*00d0*/ 	.short	0x0380
        /*00d2*/ 	.short	0x0048


	//----- nvinfo : EIATTR_SW_WAR
	.align		4
.L_31:
        /*00d4*/ 	.byte	0x04, 0x36
        /*00d6*/ 	.short	(.L_33 - .L_32)
.L_32:
        /*00d8*/ 	.word	0x00000008
.L_33:


//--------------------- .nv.callgraph             --------------------------
	.section	.nv.callgraph,"",@"SHT_CUDA_CALLGRAPH"
	.align	4
	.sectionentsize	8
	.align		4
        /*0000*/ 	.word	0x00000000
	.align		4
        /*0004*/ 	.word	0xffffffff
	.align		4
        /*0008*/ 	.word	0x00000000
	.align		4
        /*000c*/ 	.word	0xfffffffe
	.align		4
        /*0010*/ 	.word	0x00000000
	.align		4
        /*0014*/ 	.word	0xfffffffd
	.align		4
        /*0018*/ 	.word	0x00000000
	.align		4
        /*001c*/ 	.word	0xfffffffc


//--------------------- .text.madd4               --------------------------
	.section	.text.madd4,"ax",@progbits
	.align	128
        .global         madd4
        .type           madd4,@function
        .size           madd4,(.L_x_1 - madd4)
        .other          madd4,@"STO_CUDA_ENTRY STV_DEFAULT"
madd4:
.text.madd4:
[----:B------:R-:W-:Y:S01]  /*0000*/  LDC R1, c[0x0][0x37c] ;  /* 0x0000df00ff017b82 */ /* 0x000fe20000000800 */
[----:B------:R-:W0:Y:S07]  /*0010*/  S2R R0, SR_TID.X ;  /* 0x0000000000007919 */ /* 0x000e2e0000002100 */
[----:B------:R-:W-:Y:S01]  /*0020*/  S2UR UR4, SR_CTAID.Y ;  /* 0x00000000000479c3 */ /* 0x000fe20000002600 */
[----:B------:R-:W1:Y:S01]  /*0030*/  LDCU UR5, c[0x0][0x370] ;  /* 0x00006e00ff0577ac */ /* 0x000e620008000800 */
[----:B------:R-:W2:Y:S06]  /*0040*/  LDCU UR7, c[0x0][0x3c4] ;  /* 0x00007880ff0777ac */ /* 0x000eac0008000800 */
[----:B------:R-:W1:Y:S08]  /*0050*/  S2UR UR6, SR_CTAID.X ;  /* 0x00000000000679c3 */ /* 0x000e700000002500 */
[----:B------:R-:W0:Y:S01]  /*0060*/  LDC R13, c[0x0][0x360] ;  /* 0x0000d800ff0d7b82 */ /* 0x000e220000000800 */
[----:B-1----:R-:W-:-:S06]  /*0070*/  UIMAD UR4, UR4, UR5, UR6 ;  /* 0x00000005040472a4 */ /* 0x002fcc000f8e0206 */
[----:B0-----:R-:W-:-:S05]  /*0080*/  IMAD R13, R13, UR4, R0 ;  /* 0x000000040d0d7c24 */ /* 0x001fca000f8e0200 */
[----:B--2---:R-:W-:-:S13]  /*0090*/  ISETP.GE.AND P0, PT, R13, UR7, PT ;  /* 0x000000070d007c0c */ /* 0x004fda000bf06270 */
[----:B------:R-:W-:Y:S05]  /*00a0*/  @P0 EXIT ;  /* 0x000000000000094d */ /* 0x000fea0003800000 */
[----:B------:R-:W0:Y:S01]  /*00b0*/  LDC.64 R4, c[0x0][0x398] ;  /* 0x0000e600ff047b82 */ /* 0x000e220000000a00 */
[----:B------:R-:W1:Y:S01]  /*00c0*/  LDCU.64 UR4, c[0x0][0x358] ;  /* 0x00006b00ff0477ac */ /* 0x000e620008000a00 */
[----:B------:R-:W2:Y:S06]  /*00d0*/  LDCU UR6, c[0x0][0x3a0] ;  /* 0x00007400ff0677ac */ /* 0x000eac0008000800 */
[----:B------:R-:W3:Y:S01]  /*00e0*/  LDC.64 R2, c[0x0][0x388] ;  /* 0x0000e200ff027b82 */ /* 0x000ee20000000a00 */
[----:B------:R-:W4:Y:S01]  /*00f0*/  LDCU UR7, c[0x0][0x390] ;  /* 0x00007200ff0777ac */ /* 0x000f220008000800 */
[----:B------:R-:W5:Y:S06]  /*0100*/  LDCU UR8, c[0x0][0x3b0] ;  /* 0x00007600ff0877ac */ /* 0x000f6c0008000800 */
[----:B------:R-:W2:Y:S01]  /*0110*/  LDC.64 R6, c[0x0][0x3a8] ;  /* 0x0000ea00ff067b82 */ /* 0x000ea20000000a00 */
[----:B------:R-:W5:Y:S07]  /*0120*/  LDCU UR9, c[0x0][0x3c0] ;  /* 0x00007800ff0977ac */ /* 0x000f6e0008000800 */
[----:B------:R-:W4:Y:S01]  /*0130*/  LDC.64 R8, c[0x0][0x3b8] ;  /* 0x0000ee00ff087b82 */ /* 0x000f220000000a00 */
[----:B0-----:R-:W-:-:S06]  /*0140*/  IMAD.WIDE R4, R13, 0x4, R4 ;  /* 0x000000040d047825 */ /* 0x001fcc00078e0204 */
[----:B-1----:R-:W5:Y:S01]  /*0150*/  LDG.E.CONSTANT R4, desc[UR4][R4.64] ;  /* 0x0000000404047981 */ /* 0x002f62000c1e9900 */
[C---:B---3--:R-:W-:Y:S01]  /*0160*/  IMAD.WIDE R2, R13.reuse, 0x4, R2 ;  /* 0x000000040d027825 */ /* 0x048fe200078e0202 */
[----:B------:R-:W0:Y:S05]  /*0170*/  LDC.64 R10, c[0x0][0x380] ;  /* 0x0000e000ff0a7b82 */ /* 0x000e2a0000000a00 */
[----:B------:R-:W3:Y:S01]  /*0180*/  LDG.E.CONSTANT R2, desc[UR4][R2.64] ;  /* 0x0000000402027981 */ /* 0x000ee2000c1e9900 */
[----:B--2---:R-:W-:-:S06]  /*0190*/  IMAD.WIDE R6, R13, 0x4, R6 ;  /* 0x000000040d067825 */ /* 0x004fcc00078e0206 */
[----:B------:R-:W2:Y:S01]  /*01a0*/  LDG.E.CONSTANT R6, desc[UR4][R6.64] ;  /* 0x0000000406067981 */ /* 0x000ea2000c1e9900 */
[----:B----4-:R-:W-:-:S06]  /*01b0*/  IMAD.WIDE R8, R13, 0x4, R8 ;  /* 0x000000040d087825 */ /* 0x010fcc00078e0208 */
[----:B------:R-:W4:Y:S01]  /*01c0*/  LDG.E.CONSTANT R8, desc[UR4][R8.64] ;  /* 0x0000000408087981 */ /* 0x000f22000c1e9900 */
[----:B-----5:R-:W-:-:S04]  /*01d0*/  FMUL R5, R4, UR6 ;  /* 0x0000000604057c20 */ /* 0x020fc80008400000 */
[----:B---3--:R-:W-:Y:S01]  /*01e0*/  FFMA R5, R2, UR7, R5 ;  /* 0x0000000702057c23 */ /* 0x008fe20008000005 */
[----:B0-----:R-:W-:-:S04]  /*01f0*/  IMAD.WIDE R2, R13, 0x4, R10 ;  /* 0x000000040d027825 */ /* 0x001fc800078e020a */
[----:B--2---:R-:W-:-:S04]  /*0200*/  FFMA R5, R6, UR8, R5 ;  /* 0x0000000806057c23 */ /* 0x004fc80008000005 */
[----:B----4-:R-:W-:-:S05]  /*0210*/  FFMA R5, R8, UR9, R5 ;  /* 0x0000000908057c23 */ /* 0x010fca0008000005 */
[----:B------:R-:W-:Y:S01]  /*0220*/  STG.E desc[UR4][R2.64], R5 ;  /* 0x0000000502007986 */ /* 0x000fe2000c101904 */
[----:B------:R-:W-:Y:S05]  /*0230*/  EXIT ;  /* 0x000000000000794d */ /* 0x000fea0003800000 */
.L_x_0:
[----:B------:R-:W-:-:S00]  /*0240*/  BRA `(.L_x_0) ;  /* 0xfffffffc00fc7947 */ /* 0x000fc0000383ffff */
[----:B------:R-:W-:-:S00]  /*0250*/  NOP ;  /* 0x0000000000007918 */ /* 0x000fc00000000000 */
        /* <DEDUP_REMOVED lines=10> */
.L_x_1:


//--------------------- .nv.shared.reserved.0     --------------------------
	.section	.nv.shared.reserved.0,"aw",@nobits
	.weak		__nv_reservedSMEM_offset_0_alias
	.size		__nv_reservedSMEM_offset_0_alias, 0, 64
	.other		__nv_reservedSMEM_offset_0_alias,@"STO_CUDA_RESERVED_SHARED STV_DEFAULT"
__nv_reservedSMEM_offset_0_alias:
	.zero		0
	.zero		64


//--------------------- .nv.constant0.madd4       --------------------------
	.section	.nv.constant0.madd4,"a",@progbits
	.sectionflags	@""
	.align	4
.nv.constant0.madd4:
	.zero		968


//--------------------- SYMBOLS --------------------------

	.type		.nv.reservedSmem.offset0,@object
	.size		.nv.reservedSmem.offset0,0x4
